//
// Generated by NVIDIA NVVM Compiler
//
// Compiler Build ID: CL-36424714
// Cuda compilation tools, release 13.0, V13.0.88
// Based on NVVM 20.0.0
//

.version 9.0
.target sm_100
.address_size 64

	// .globl	_Z7calcSumPfS_S_i

.visible .entry _Z7calcSumPfS_S_i(
	.param .u64 .ptr .align 1 _Z7calcSumPfS_S_i_param_0,
	.param .u64 .ptr .align 1 _Z7calcSumPfS_S_i_param_1,
	.param .u64 .ptr .align 1 _Z7calcSumPfS_S_i_param_2,
	.param .u32 _Z7calcSumPfS_S_i_param_3
)
{
	.reg .pred 	%p<10>;
	.reg .b32 	%r<40>;
	.reg .b32 	%f<67>;
	.reg .b64 	%rd<67>;

	ld.param.u64 	%rd14, [_Z7calcSumPfS_S_i_param_0];
	ld.param.u64 	%rd15, [_Z7calcSumPfS_S_i_param_1];
	ld.param.u32 	%r18, [_Z7calcSumPfS_S_i_param_3];
	cvta.to.global.u64 	%rd1, %rd15;
	cvta.to.global.u64 	%rd2, %rd14;
	mov.u32 	%r19, %ctaid.y;
	mov.u32 	%r20, %ntid.y;
	mov.u32 	%r21, %tid.y;
	mad.lo.s32 	%r1, %r19, %r20, %r21;
	mov.u32 	%r22, %ctaid.x;
	mov.u32 	%r23, %ntid.x;
	mov.u32 	%r24, %tid.x;
	mad.lo.s32 	%r2, %r22, %r23, %r24;
	max.s32 	%r25, %r1, %r2;
	setp.ge.s32 	%p1, %r25, %r18;
	@%p1 bra 	$L__BB0_13;
	mul.lo.s32 	%r3, %r18, %r1;
	and.b32  	%r4, %r18, 7;
	setp.lt.u32 	%p2, %r18, 8;
	mov.f32 	%f66, 0f00000000;
	mov.b32 	%r38, 0;
	@%p2 bra 	$L__BB0_4;
	and.b32  	%r38, %r18, 2147483640;
	neg.s32 	%r36, %r38;
	mul.wide.s32 	%rd16, %r18, 4;
	add.s64 	%rd3, %rd1, %rd16;
	shl.b32 	%r7, %r18, 3;
	mul.wide.s32 	%rd17, %r18, 8;
	add.s64 	%rd4, %rd1, %rd17;
	mul.wide.s32 	%rd18, %r18, 12;
	add.s64 	%rd5, %rd1, %rd18;
	mul.wide.s32 	%rd19, %r18, 16;
	add.s64 	%rd6, %rd1, %rd19;
	mul.wide.s32 	%rd20, %r18, 20;
	add.s64 	%rd7, %rd1, %rd20;
	mul.wide.s32 	%rd21, %r18, 24;
	add.s64 	%rd8, %rd1, %rd21;
	mul.wide.s32 	%rd22, %r18, 28;
	add.s64 	%rd9, %rd1, %rd22;
	mul.wide.u32 	%rd23, %r3, 4;
	add.s64 	%rd24, %rd23, %rd2;
	add.s64 	%rd66, %rd24, 16;
	mov.f32 	%f66, 0f00000000;
	mov.u32 	%r35, %r2;
$L__BB0_3:
	.pragma "nounroll";
	mul.wide.s32 	%rd25, %r35, 4;
	add.s64 	%rd26, %rd3, %rd25;
	add.s64 	%rd27, %rd4, %rd25;
	add.s64 	%rd28, %rd5, %rd25;
	add.s64 	%rd29, %rd6, %rd25;
	add.s64 	%rd30, %rd7, %rd25;
	add.s64 	%rd31, %rd8, %rd25;
	add.s64 	%rd32, %rd9, %rd25;
	add.s64 	%rd33, %rd1, %rd25;
	ld.global.f32 	%f16, [%rd66+-16];
	ld.global.f32 	%f17, [%rd33];
	fma.rn.f32 	%f18, %f16, %f17, %f66;
	ld.global.f32 	%f19, [%rd66+-12];
	ld.global.f32 	%f20, [%rd26];
	fma.rn.f32 	%f21, %f19, %f20, %f18;
	ld.global.f32 	%f22, [%rd66+-8];
	ld.global.f32 	%f23, [%rd27];
	fma.rn.f32 	%f24, %f22, %f23, %f21;
	ld.global.f32 	%f25, [%rd66+-4];
	ld.global.f32 	%f26, [%rd28];
	fma.rn.f32 	%f27, %f25, %f26, %f24;
	ld.global.f32 	%f28, [%rd66];
	ld.global.f32 	%f29, [%rd29];
	fma.rn.f32 	%f30, %f28, %f29, %f27;
	ld.global.f32 	%f31, [%rd66+4];
	ld.global.f32 	%f32, [%rd30];
	fma.rn.f32 	%f33, %f31, %f32, %f30;
	ld.global.f32 	%f34, [%rd66+8];
	ld.global.f32 	%f35, [%rd31];
	fma.rn.f32 	%f36, %f34, %f35, %f33;
	ld.global.f32 	%f37, [%rd66+12];
	ld.global.f32 	%f38, [%rd32];
	fma.rn.f32 	%f66, %f37, %f38, %f36;
	add.s32 	%r36, %r36, 8;
	add.s32 	%r35, %r35, %r7;
	add.s64 	%rd66, %rd66, 32;
	setp.ne.s32 	%p3, %r36, 0;
	@%p3 bra 	$L__BB0_3;
$L__BB0_4:
	setp.eq.s32 	%p4, %r4, 0;
	@%p4 bra 	$L__BB0_12;
	and.b32  	%r13, %r18, 3;
	setp.lt.u32 	%p5, %r4, 4;
	@%p5 bra 	$L__BB0_7;
	add.s32 	%r27, %r38, %r3;
	mul.wide.u32 	%rd34, %r27, 4;
	add.s64 	%rd35, %rd2, %rd34;
	ld.global.f32 	%f40, [%rd35];
	mad.lo.s32 	%r28, %r38, %r18, %r2;
	mul.wide.s32 	%rd36, %r28, 4;
	add.s64 	%rd37, %rd1, %rd36;
	ld.global.f32 	%f41, [%rd37];
	fma.rn.f32 	%f42, %f40, %f41, %f66;
	cvt.u64.u32 	%rd38, %r3;
	cvt.u64.u32 	%rd39, %r38;
	add.s64 	%rd40, %rd39, %rd38;
	shl.b64 	%rd41, %rd40, 2;
	add.s64 	%rd42, %rd2, %rd41;
	ld.global.f32 	%f43, [%rd42+4];
	mul.wide.s32 	%rd43, %r18, 4;
	add.s64 	%rd44, %rd37, %rd43;
	ld.global.f32 	%f44, [%rd44];
	fma.rn.f32 	%f45, %f43, %f44, %f42;
	ld.global.f32 	%f46, [%rd42+8];
	add.s64 	%rd45, %rd44, %rd43;
	ld.global.f32 	%f47, [%rd45];
	fma.rn.f32 	%f48, %f46, %f47, %f45;
	ld.global.f32 	%f49, [%rd42+12];
	add.s64 	%rd46, %rd45, %rd43;
	ld.global.f32 	%f50, [%rd46];
	fma.rn.f32 	%f66, %f49, %f50, %f48;
	add.s32 	%r38, %r38, 4;
$L__BB0_7:
	setp.eq.s32 	%p6, %r13, 0;
	@%p6 bra 	$L__BB0_12;
	setp.eq.s32 	%p7, %r13, 1;
	@%p7 bra 	$L__BB0_10;
	add.s32 	%r29, %r38, %r3;
	mul.wide.u32 	%rd47, %r29, 4;
	add.s64 	%rd48, %rd2, %rd47;
	ld.global.f32 	%f52, [%rd48];
	mad.lo.s32 	%r30, %r38, %r18, %r2;
	mul.wide.s32 	%rd49, %r30, 4;
	add.s64 	%rd50, %rd1, %rd49;
	ld.global.f32 	%f53, [%rd50];
	fma.rn.f32 	%f54, %f52, %f53, %f66;
	cvt.u64.u32 	%rd51, %r3;
	cvt.u64.u32 	%rd52, %r38;
	add.s64 	%rd53, %rd52, %rd51;
	shl.b64 	%rd54, %rd53, 2;
	add.s64 	%rd55, %rd2, %rd54;
	ld.global.f32 	%f55, [%rd55+4];
	mul.wide.s32 	%rd56, %r18, 4;
	add.s64 	%rd57, %rd50, %rd56;
	ld.global.f32 	%f56, [%rd57];
	fma.rn.f32 	%f66, %f55, %f56, %f54;
	add.s32 	%r38, %r38, 2;
$L__BB0_10:
	and.b32  	%r31, %r18, 1;
	setp.eq.b32 	%p8, %r31, 1;
	not.pred 	%p9, %p8;
	@%p9 bra 	$L__BB0_12;
	add.s32 	%r32, %r38, %r3;
	mul.wide.u32 	%rd58, %r32, 4;
	add.s64 	%rd59, %rd2, %rd58;
	ld.global.f32 	%f57, [%rd59];
	mad.lo.s32 	%r33, %r38, %r18, %r2;
	mul.wide.s32 	%rd60, %r33, 4;
	add.s64 	%rd61, %rd1, %rd60;
	ld.global.f32 	%f58, [%rd61];
	fma.rn.f32 	%f66, %f57, %f58, %f66;
$L__BB0_12:
	ld.param.u64 	%rd65, [_Z7calcSumPfS_S_i_param_2];
	add.s32 	%r34, %r3, %r2;
	cvta.to.global.u64 	%rd62, %rd65;
	mul.wide.s32 	%rd63, %r34, 4;
	add.s64 	%rd64, %rd62, %rd63;
	st.global.f32 	[%rd64], %f66;
$L__BB0_13:
	ret;

}


// ===== COMPILED SASS (sm_100) =====

	.target	sm_100

	.elftype	@"ET_EXEC"


//--------------------- .note.nv.tkinfo           --------------------------
	.section	.note.nv.tkinfo,"",@"SHT_NOTE"
	.sectionflags	@"SHF_NOTE_NV_TKINFO"
	.tkinfo
        /*0018*/ 	.word	0x00000002
        /*0030*/ 	.string	""
        /*0030*/ 	.string	"ptxas"
        /*0030*/ 	.string	"Cuda compilation tools, release 13.0, V13.0.88"
        /*0030*/ 	.string	"Build cuda_13.0.r13.0/compiler.36424714_0"
        /*0030*/ 	.string	"-arch sm_100 -m 64 "



//--------------------- .note.nv.cuinfo           --------------------------
	.section	.note.nv.cuinfo,"",@"SHT_NOTE"
	.sectionflags	@"SHF_NOTE_NV_CUINFO"
        /*0018*/ 	.short	0x0002
        /*001a*/ 	.short	0x0064
        /*001c*/ 	.short	0x0082
	.zero		2


//--------------------- .nv.info                  --------------------------
	.section	.nv.info,"",@"SHT_CUDA_INFO"
	.align	4


	//----- nvinfo : EIATTR_REGCOUNT
	.align		4
        /*0000*/ 	.byte	0x04, 0x2f
        /*0002*/ 	.short	(.L_1 - .L_0)
	.align		4
.L_0:
        /*0004*/ 	.word	index@(_Z7calcSumPfS_S_i)
        /*0008*/ 	.word	0x0000001e


	//----- nvinfo : EIATTR_FRAME_SIZE
	.align		4
.L_1:
        /*000c*/ 	.byte	0x04, 0x11
        /*000e*/ 	.short	(.L_3 - .L_2)
	.align		4
.L_2:
        /*0010*/ 	.word	index@(_Z7calcSumPfS_S_i)
        /*0014*/ 	.word	0x00000000


	//----- nvinfo : EIATTR_MIN_STACK_SIZE
	.align		4
.L_3:
        /*0018*/ 	.byte	0x04, 0x12
        /*001a*/ 	.short	(.L_5 - .L_4)
	.align		4
.L_4:
        /*001c*/ 	.word	index@(_Z7calcSumPfS_S_i)
        /*0020*/ 	.word	0x00000000
.L_5:


//--------------------- .nv.compat                --------------------------
	.section	.nv.compat,"",@"SHT_CUDA_COMPAT_INFO"
	.align	4
        /*0000*/ 	.byte	0x02, 0x09, 0x00, 0x00, 0x02, 0x02, 0x01, 0x00, 0x02, 0x05, 0x05, 0x00, 0x03, 0x07, 0x01, 0x01
        /*0010*/ 	.byte	0x02, 0x03, 0x00, 0x00, 0x02, 0x06, 0x01, 0x00, 0x04, 0x0b, 0x08, 0x00, 0x09, 0x00, 0x00, 0x00
        /*0020*/ 	.byte	0x00, 0x00, 0x00, 0x00


//--------------------- .nv.info._Z7calcSumPfS_S_i --------------------------
	.section	.nv.info._Z7calcSumPfS_S_i,"",@"SHT_CUDA_INFO"
	.sectionflags	@""
	.align	4


	//----- nvinfo : EIATTR_CUDA_API_VERSION
	.align		4
        /*0000*/ 	.byte	0x04, 0x37
        /*0002*/ 	.short	(.L_7 - .L_6)
.L_6:
        /*0004*/ 	.word	0x00000082


	//----- nvinfo : EIATTR_KPARAM_INFO
	.align		4
.L_7:
        /*0008*/ 	.byte	0x04, 0x17
        /*000a*/ 	.short	(.L_9 - .L_8)
.L_8:
        /*000c*/ 	.word	0x00000000
        /*0010*/ 	.short	0x0003
        /*0012*/ 	.short	0x0018
        /*0014*/ 	.byte	0x00, 0xf0, 0x11, 0x00


	//----- nvinfo : EIATTR_KPARAM_INFO
	.align		4
.L_9:
        /*0018*/ 	.byte	0x04, 0x17
        /*001a*/ 	.short	(.L_11 - .L_10)
.L_10:
        /*001c*/ 	.word	0x00000000
        /*0020*/ 	.short	0x0002
        /*0022*/ 	.short	0x0010
        /*0024*/ 	.byte	0x00, 0xf5, 0x21, 0x00


	//----- nvinfo : EIATTR_KPARAM_INFO
	.align		4
.L_11:
        /*0028*/ 	.byte	0x04, 0x17
        /*002a*/ 	.short	(.L_13 - .L_12)
.L_12:
        /*002c*/ 	.word	0x00000000
        /*0030*/ 	.short	0x0001
        /*0032*/ 	.short	0x0008
        /*0034*/ 	.byte	0x00, 0xf5, 0x21, 0x00


	//----- nvinfo : EIATTR_KPARAM_INFO
	.align		4
.L_13:
        /*0038*/ 	.byte	0x04, 0x17
        /*003a*/ 	.short	(.L_15 - .L_14)
.L_14:
        /*003c*/ 	.word	0x00000000
        /*0040*/ 	.short	0x0000
        /*0042*/ 	.short	0x0000
        /*0044*/ 	.byte	0x00, 0xf5, 0x21, 0x00


	//----- nvinfo : EIATTR_SPARSE_MMA_MASK
	.align		4
.L_15:
        /*0048*/ 	.byte	0x03, 0x50
        /*004a*/ 	.short	0x0000


	//----- nvinfo : EIATTR_MAXREG_COUNT
	.align		4
        /*004c*/ 	.byte	0x03, 0x1b
        /*004e*/ 	.short	0x00ff


	//----- nvinfo : EIATTR_MERCURY_ISA_VERSION
	.align		4
        /*0050*/ 	.byte	0x03, 0x5f
        /*0052*/ 	.short	0x0101


	//----- nvinfo : EIATTR_VRC_CTA_INIT_COUNT
	.align		4
        /*0054*/ 	.byte	0x02, 0x4a
	.zero		1
	.zero		1


	//----- nvinfo : EIATTR_EXIT_INSTR_OFFSETS
	.align		4
        /*0058*/ 	.byte	0x04, 0x1c
        /*005a*/ 	.short	(.L_17 - .L_16)


	//   ....[0]....
.L_16:
        /*005c*/ 	.word	0x000000c0


	//   ....[1]....
        /*0060*/ 	.word	0x00000a90


	//----- nvinfo : EIATTR_CBANK_PARAM_SIZE
	.align		4
.L_17:
        /*0064*/ 	.byte	0x03, 0x19
        /*0066*/ 	.short	0x001c


	//----- nvinfo : EIATTR_PARAM_CBANK
	.align		4
        /*0068*/ 	.byte	0x04, 0x0a
        /*006a*/ 	.short	(.L_19 - .L_18)
	.align		4
.L_18:
        /*006c*/ 	.word	index@(.nv.constant0._Z7calcSumPfS_S_i)
        /*0070*/ 	.short	0x0380
        /*0072*/ 	.short	0x001c


	//----- nvinfo : EIATTR_SW_WAR
	.align		4
.L_19:
        /*0074*/ 	.byte	0x04, 0x36
        /*0076*/ 	.short	(.L_21 - .L_20)
.L_20:
        /*0078*/ 	.word	0x00000008
.L_21:


//--------------------- .nv.callgraph             --------------------------
	.section	.nv.callgraph,"",@"SHT_CUDA_CALLGRAPH"
	.align	4
	.sectionentsize	8
	.align		4
        /*0000*/ 	.word	0x00000000
	.align		4
        /*0004*/ 	.word	0xffffffff
	.align		4
        /*0008*/ 	.word	0x00000000
	.align		4
        /*000c*/ 	.word	0xfffffffe
	.align		4
        /*0010*/ 	.word	0x00000000
	.align		4
        /*0014*/ 	.word	0xfffffffd
	.align		4
        /*0018*/ 	.word	0x00000000
	.align		4
        /*001c*/ 	.word	0xfffffffc


//--------------------- .text._Z7calcSumPfS_S_i   --------------------------
	.section	.text._Z7calcSumPfS_S_i,"ax",@progbits
	.align	128
        .global         _Z7calcSumPfS_S_i
        .type           _Z7calcSumPfS_S_i,@function
        .size           _Z7calcSumPfS_S_i,(.L_x_5 - _Z7calcSumPfS_S_i)
        .other          _Z7calcSumPfS_S_i,@"STO_CUDA_ENTRY STV_DEFAULT"
_Z7calcSumPfS_S_i:
.text._Z7calcSumPfS_S_i:
[----:B------:R-:W-:Y:S01]  /*0000*/  LDC R1, c[0x0][0x37c] ;  /* 0x0000df00ff017b82 */ /* 0x000fe20000000800 */
[----:B------:R-:W0:Y:S07]  /*0010*/  S2R R0, SR_TID.Y ;  /* 0x0000000000007919 */ /* 0x000e2e0000002200 */
[----:B------:R-:W0:Y:S01]  /*0020*/  S2UR UR4, SR_CTAID.Y ;  /* 0x00000000000479c3 */ /* 0x000e220000002600 */
[----:B------:R-:W1:Y:S01]  /*0030*/  LDCU UR20, c[0x0][0x398] ;  /* 0x00007300ff1477ac */ /* 0x000e620008000800 */
[----:B------:R-:W2:Y:S06]  /*0040*/  S2R R3, SR_TID.X ;  /* 0x0000000000037919 */ /* 0x000eac0000002100 */
[----:B------:R-:W0:Y:S08]  /*0050*/  LDC R13, c[0x0][0x364] ;  /* 0x0000d900ff0d7b82 */ /* 0x000e300000000800 */
[----:B------:R-:W2:Y:S08]  /*0060*/  S2UR UR5, SR_CTAID.X ;  /* 0x00000000000579c3 */ /* 0x000eb00000002500 */
[----:B------:R-:W2:Y:S01]  /*0070*/  LDC R2, c[0x0][0x360] ;  /* 0x0000d800ff027b82 */ /* 0x000ea20000000800 */
[----:B0-----:R-:W-:-:S02]  /*0080*/  IMAD R13, R13, UR4, R0 ;  /* 0x000000040d0d7c24 */ /* 0x001fc4000f8e0200 */
[----:B--2---:R-:W-:-:S05]  /*0090*/  IMAD R0, R2, UR5, R3 ;  /* 0x0000000502007c24 */ /* 0x004fca000f8e0203 */
[----:B------:R-:W-:-:S04]  /*00a0*/  VIMNMX R2, PT, PT, R13, R0, !PT ;  /* 0x000000000d027248 */ /* 0x000fc80007fe0100 */
[----:B-1----:R-:W-:-:S13]  /*00b0*/  ISETP.GE.AND P0, PT, R2, UR20, PT ;  /* 0x0000001402007c0c */ /* 0x002fda000bf06270 */
[----:B------:R-:W-:Y:S05]  /*00c0*/  @P0 EXIT ;  /* 0x000000000000094d */ /* 0x000fea0003800000 */
[----:B------:R-:W-:Y:S01]  /*00d0*/  UISETP.GE.U32.AND UP0, UPT, UR20, 0x8, UPT ;  /* 0x000000081400788c */ /* 0x000fe2000bf06070 */
[----:B------:R-:W-:Y:S02]  /*00e0*/  HFMA2 R12, -RZ, RZ, 0, 0 ;  /* 0x00000000ff0c7431 */ /* 0x000fe400000001ff */
[----:B------:R-:W-:Y:S01]  /*00f0*/  IMAD R13, R13, UR20, RZ ;  /* 0x000000140d0d7c24 */ /* 0x000fe2000f8e02ff */
[----:B------:R-:W-:Y:S01]  /*0100*/  UMOV UR4, URZ ;  /* 0x000000ff00047c82 */ /* 0x000fe20008000000 */
[----:B------:R-:W0:Y:S04]  /*0110*/  LDCU.64 UR18, c[0x0][0x358] ;  /* 0x00006b00ff1277ac */ /* 0x000e280008000a00 */
[----:B------:R-:W-:Y:S05]  /*0120*/  BRA.U !UP0, `(.L_x_0) ;  /* 0x0000000508047547 */ /* 0x000fea000b800000 */
[----:B------:R-:W1:Y:S01]  /*0130*/  LDCU.128 UR24, c[0x0][0x380] ;  /* 0x00007000ff1877ac */ /* 0x000e620008000c00 */
[----:B------:R-:W-:Y:S02]  /*0140*/  MOV R12, RZ ;  /* 0x000000ff000c7202 */ /* 0x000fe40000000f00 */
[----:B------:R-:W-:Y:S01]  /*0150*/  MOV R14, R0 ;  /* 0x00000000000e7202 */ /* 0x000fe20000000f00 */
[----:B------:R-:W-:-:S04]  /*0160*/  ULOP3.LUT UR4, UR20, 0x7ffffff8, URZ, 0xc0, !UPT ;  /* 0x7ffffff814047892 */ /* 0x000fc8000f8ec0ff */
[----:B------:R-:W-:Y:S01]  /*0170*/  UIADD3 UR5, UPT, UPT, -UR4, URZ, URZ ;  /* 0x000000ff04057290 */ /* 0x000fe2000fffe1ff */
[----:B-1----:R-:W-:Y:S01]  /*0180*/  MOV R2, UR24 ;  /* 0x0000001800027c02 */ /* 0x002fe20008000f00 */
[----:B------:R-:W-:Y:S01]  /*0190*/  UIMAD.WIDE UR6, UR20, 0x8, UR26 ;  /* 0x00000008140678a5 */ /* 0x000fe2000f8e021a */
[----:B------:R-:W-:Y:S01]  /*01a0*/  MOV R3, UR25 ;  /* 0x0000001900037c02 */ /* 0x000fe20008000f00 */
[----:B------:R-:W-:Y:S02]  /*01b0*/  UIMAD.WIDE UR8, UR20, 0xc, UR26 ;  /* 0x0000000c140878a5 */ /* 0x000fe4000f8e021a */
[----:B------:R-:W-:Y:S01]  /*01c0*/  UIMAD.WIDE UR10, UR20, 0x10, UR26 ;  /* 0x00000010140a78a5 */ /* 0x000fe2000f8e021a */
[----:B------:R-:W-:Y:S01]  /*01d0*/  IMAD.WIDE.U32 R2, R13, 0x4, R2 ;  /* 0x000000040d027825 */ /* 0x000fe200078e0002 */
[----:B------:R-:W-:Y:S02]  /*01e0*/  UIMAD.WIDE UR12, UR20, 0x14, UR26 ;  /* 0x00000014140c78a5 */ /* 0x000fe4000f8e021a */
[----:B------:R-:W-:Y:S01]  /*01f0*/  UIMAD.WIDE UR14, UR20, 0x18, UR26 ;  /* 0x00000018140e78a5 */ /* 0x000fe2000f8e021a */
[----:B------:R-:W-:Y:S01]  /*0200*/  IADD3 R2, P0, PT, R2, 0x10, RZ ;  /* 0x0000001002027810 */ /* 0x000fe20007f1e0ff */
[----:B------:R-:W-:-:S03]  /*0210*/  UIMAD.WIDE UR16, UR20, 0x1c, UR26 ;  /* 0x0000001c141078a5 */ /* 0x000fc6000f8e021a */
[----:B------:R-:W-:-:S09]  /*0220*/  IADD3.X R3, PT, PT, RZ, R3, RZ, P0, !PT ;  /* 0x00000003ff037210 */ /* 0x000fd200007fe4ff */
.L_x_1:
[----:B------:R-:W-:Y:S01]  /*0230*/  UIMAD.WIDE UR22, UR20, 0x4, UR26 ;  /* 0x00000004141678a5 */ /* 0x000fe2000f8e021a */
[----:B------:R-:W-:Y:S02]  /*0240*/  IMAD.MOV.U32 R23, RZ, RZ, 0x4 ;  /* 0x00000004ff177424 */ /* 0x000fe400078e00ff */
[----:B------:R-:W-:Y:S01]  /*0250*/  HFMA2 R11, -RZ, RZ, 0, 2.384185791015625e-07 ;  /* 0x00000004ff0b7431 */ /* 0x000fe200000001ff */
[----:B------:R-:W-:Y:S01]  /*0260*/  MOV R25, 0x4 ;  /* 0x0000000400197802 */ /* 0x000fe20000000f00 */
[----:B0-----:R-:W2:Y:S01]  /*0270*/  LDG.E R21, desc[UR18][R2.64+-0x10] ;  /* 0xfffff01202157981 */ /* 0x001ea2000c1e1900 */
[C---:B------:R-:W-:Y:S01]  /*0280*/  IMAD.WIDE R22, R14.reuse, R23, UR26 ;  /* 0x0000001a0e167e25 */ /* 0x040fe2000f8e0217 */
[----:B------:R-:W-:Y:S02]  /*0290*/  MOV R8, UR22 ;  /* 0x0000001600087c02 */ /* 0x000fe40008000f00 */
[----:B------:R-:W-:Y:S01]  /*02a0*/  MOV R9, UR23 ;  /* 0x0000001700097c02 */ /* 0x000fe20008000f00 */
[----:B------:R-:W3:Y:S02]  /*02b0*/  LDG.E R19, desc[UR18][R2.64+-0xc] ;  /* 0xfffff41202137981 */ /* 0x000ee4000c1e1900 */
[----:B------:R-:W-:-:S02]  /*02c0*/  IMAD.WIDE R8, R14, 0x4, R8 ;  /* 0x000000040e087825 */ /* 0x000fc400078e0208 */
[----:B------:R-:W2:Y:S01]  /*02d0*/  LDG.E R22, desc[UR18][R22.64] ;  /* 0x0000001216167981 */ /* 0x000ea2000c1e1900 */
[----:B------:R-:W-:Y:S01]  /*02e0*/  MOV R5, 0x4 ;  /* 0x0000000400057802 */ /* 0x000fe20000000f00 */
[C---:B------:R-:W-:Y:S02]  /*02f0*/  IMAD.WIDE R24, R14.reuse, R25, UR6 ;  /* 0x000000060e187e25 */ /* 0x040fe4000f8e0219 */
[----:B------:R0:W3:Y:S02]  /*0300*/  LDG.E R20, desc[UR18][R8.64] ;  /* 0x0000001208147981 */ /* 0x0000e4000c1e1900 */
[----:B------:R-:W-:Y:S02]  /*0310*/  IMAD.WIDE R10, R14, R11, UR8 ;  /* 0x000000080e0a7e25 */ /* 0x000fe4000f8e020b */
[----:B------:R-:W4:Y:S04]  /*0320*/  LDG.E R18, desc[UR18][R24.64] ;  /* 0x0000001218127981 */ /* 0x000f28000c1e1900 */
[----:B------:R-:W4:Y:S01]  /*0330*/  LDG.E R17, desc[UR18][R2.64+-0x8] ;  /* 0xfffff81202117981 */ /* 0x000f22000c1e1900 */
[----:B0-----:R-:W-:-:S02]  /*0340*/  HFMA2 R9, -RZ, RZ, 0, 2.384185791015625e-07 ;  /* 0x00000004ff097431 */ /* 0x001fc400000001ff */
[----:B------:R-:W-:Y:S01]  /*0350*/  IMAD.MOV.U32 R7, RZ, RZ, 0x4 ;  /* 0x00000004ff077424 */ /* 0x000fe200078e00ff */
[----:B------:R0:W5:Y:S01]  /*0360*/  LDG.E R16, desc[UR18][R10.64] ;  /* 0x000000120a107981 */ /* 0x000162000c1e1900 */
[----:B------:R-:W-:-:S03]  /*0370*/  IMAD.WIDE R4, R14, R5, UR10 ;  /* 0x0000000a0e047e25 */ /* 0x000fc6000f8e0205 */
[----:B------:R-:W5:Y:S01]  /*0380*/  LDG.E R15, desc[UR18][R2.64+-0x4] ;  /* 0xfffffc12020f7981 */ /* 0x000f62000c1e1900 */
[C---:B------:R-:W-:Y:S01]  /*0390*/  IMAD.WIDE R6, R14.reuse, R7, UR12 ;  /* 0x0000000c0e067e25 */ /* 0x040fe2000f8e0207 */
[----:B------:R-:W-:Y:S02]  /*03a0*/  MOV R27, 0x4 ;  /* 0x00000004001b7802 */ /* 0x000fe40000000f00 */
[----:B------:R1:W5:Y:S01]  /*03b0*/  LDG.E R4, desc[UR18][R4.64] ;  /* 0x0000001204047981 */ /* 0x000362000c1e1900 */
[----:B------:R-:W-:-:S03]  /*03c0*/  IMAD.WIDE R8, R14, R9, UR14 ;  /* 0x0000000e0e087e25 */ /* 0x000fc6000f8e0209 */
[----:B------:R-:W5:Y:S01]  /*03d0*/  LDG.E R23, desc[UR18][R2.64] ;  /* 0x0000001202177981 */ /* 0x000f62000c1e1900 */
[----:B0-----:R-:W-:-:S03]  /*03e0*/  IMAD.WIDE R10, R14, R27, UR16 ;  /* 0x000000100e0a7e25 */ /* 0x001fc6000f8e021b */
[----:B------:R-:W5:Y:S04]  /*03f0*/  LDG.E R7, desc[UR18][R6.64] ;  /* 0x0000001206077981 */ /* 0x000f68000c1e1900 */
[----:B------:R-:W5:Y:S04]  /*0400*/  LDG.E R24, desc[UR18][R2.64+0x4] ;  /* 0x0000041202187981 */ /* 0x000f68000c1e1900 */
[----:B------:R-:W5:Y:S04]  /*0410*/  LDG.E R8, desc[UR18][R8.64] ;  /* 0x0000001208087981 */ /* 0x000f68000c1e1900 */
[----:B------:R-:W5:Y:S04]  /*0420*/  LDG.E R25, desc[UR18][R2.64+0x8] ;  /* 0x0000081202197981 */ /* 0x000f68000c1e1900 */
[----:B------:R-:W5:Y:S04]  /*0430*/  LDG.E R10, desc[UR18][R10.64] ;  /* 0x000000120a0a7981 */ /* 0x000f68000c1e1900 */
[----:B------:R0:W5:Y:S01]  /*0440*/  LDG.E R27, desc[UR18][R2.64+0xc] ;  /* 0x00000c12021b7981 */ /* 0x000162000c1e1900 */
[----:B------:R-:W-:-:S04]  /*0450*/  UIADD3 UR5, UPT, UPT, UR5, 0x8, URZ ;  /* 0x0000000805057890 */ /* 0x000fc8000fffe0ff */
[----:B------:R-:W-:Y:S01]  /*0460*/  UISETP.NE.AND UP0, UPT, UR5, URZ, UPT ;  /* 0x000000ff0500728c */ /* 0x000fe2000bf05270 */
[----:B-1----:R-:W-:Y:S02]  /*0470*/  MOV R5, UR20 ;  /* 0x0000001400057c02 */ /* 0x002fe40008000f00 */
[----:B0-----:R-:W-:Y:S02]  /*0480*/  IADD3 R2, P0, PT, R2, 0x20, RZ ;  /* 0x0000002002027810 */ /* 0x001fe40007f1e0ff */
[----:B------:R-:W-:Y:S02]  /*0490*/  LEA R14, R5, R14, 0x3 ;  /* 0x0000000e050e7211 */ /* 0x000fe400078e18ff */
[----:B------:R-:W-:Y:S01]  /*04a0*/  IADD3.X R3, PT, PT, RZ, R3, RZ, P0, !PT ;  /* 0x00000003ff037210 */ /* 0x000fe200007fe4ff */
[----:B--2---:R-:W-:-:S04]  /*04b0*/  FFMA R22, R21, R22, R12 ;  /* 0x0000001615167223 */ /* 0x004fc8000000000c */
[----:B---3--:R-:W-:-:S04]  /*04c0*/  FFMA R20, R19, R20, R22 ;  /* 0x0000001413147223 */ /* 0x008fc80000000016 */
[----:B----4-:R-:W-:-:S04]  /*04d0*/  FFMA R18, R17, R18, R20 ;  /* 0x0000001211127223 */ /* 0x010fc80000000014 */
[----:B-----5:R-:W-:-:S04]  /*04e0*/  FFMA R16, R15, R16, R18 ;  /* 0x000000100f107223 */ /* 0x020fc80000000012 */
[----:B------:R-:W-:-:S04]  /*04f0*/  FFMA R23, R23, R4, R16 ;  /* 0x0000000417177223 */ /* 0x000fc80000000010 */
[----:B------:R-:W-:-:S04]  /*0500*/  FFMA R24, R24, R7, R23 ;  /* 0x0000000718187223 */ /* 0x000fc80000000017 */
[----:B------:R-:W-:-:S04]  /*0510*/  FFMA R8, R25, R8, R24 ;  /* 0x0000000819087223 */ /* 0x000fc80000000018 */
[----:B------:R-:W-:Y:S01]  /*0520*/  FFMA R12, R27, R10, R8 ;  /* 0x0000000a1b0c7223 */ /* 0x000fe20000000008 */
[----:B------:R-:W-:Y:S06]  /*0530*/  BRA.U UP0, `(.L_x_1) ;  /* 0xfffffffd003c7547 */ /* 0x000fec000b83ffff */
.L_x_0:
[----:B------:R-:W-:-:S04]  /*0540*/  ULOP3.LUT UR6, UR20, 0x7, URZ, 0xc0, !UPT ;  /* 0x0000000714067892 */ /* 0x000fc8000f8ec0ff */
[----:B------:R-:W-:-:S09]  /*0550*/  UISETP.NE.AND UP0, UPT, UR6, URZ, UPT ;  /* 0x000000ff0600728c */ /* 0x000fd2000bf05270 */
[----:B------:R-:W-:Y:S05]  /*0560*/  BRA.U !UP0, `(.L_x_2) ;  /* 0x0000000508387547 */ /* 0x000fea000b800000 */
[----:B------:R-:W-:Y:S02]  /*0570*/  UISETP.GE.U32.AND UP0, UPT, UR6, 0x4, UPT ;  /* 0x000000040600788c */ /* 0x000fe4000bf06070 */
[----:B------:R-:W-:-:S04]  /*0580*/  ULOP3.LUT UR5, UR20, 0x3, URZ, 0xc0, !UPT ;  /* 0x0000000314057892 */ /* 0x000fc8000f8ec0ff */
[----:B------:R-:W-:-:S03]  /*0590*/  UISETP.NE.AND UP1, UPT, UR5, URZ, UPT ;  /* 0x000000ff0500728c */ /* 0x000fc6000bf25270 */
[----:B------:R-:W-:Y:S08]  /*05a0*/  BRA.U !UP0, `(.L_x_3) ;  /* 0x00000001087c7547 */ /* 0x000ff0000b800000 */
[----:B------:R-:W1:Y:S01]  /*05b0*/  LDC.64 R6, c[0x0][0x388] ;  /* 0x0000e200ff067b82 */ /* 0x000e620000000a00 */
[----:B------:R-:W2:Y:S01]  /*05c0*/  LDCU.64 UR6, c[0x0][0x380] ;  /* 0x00007000ff0677ac */ /* 0x000ea20008000a00 */
[----:B------:R-:W-:Y:S01]  /*05d0*/  IMAD.U32 R9, RZ, RZ, UR4 ;  /* 0x00000004ff097e24 */ /* 0x000fe2000f8e00ff */
[C---:B------:R-:W-:Y:S02]  /*05e0*/  IADD3 R3, PT, PT, R13.reuse, UR4, RZ ;  /* 0x000000040d037c10 */ /* 0x040fe4000fffe0ff */
[----:B------:R-:W-:Y:S01]  /*05f0*/  IADD3 R10, P0, PT, R13, UR4, RZ ;  /* 0x000000040d0a7c10 */ /* 0x000fe2000ff1e0ff */
[----:B------:R-:W-:Y:S01]  /*0600*/  IMAD R9, R9, UR20, R0 ;  /* 0x0000001409097c24 */ /* 0x000fe2000f8e0200 */
[----:B------:R-:W-:Y:S01]  /*0610*/  MOV R11, UR20 ;  /* 0x00000014000b7c02 */ /* 0x000fe20008000f00 */
[----:B------:R-:W3:Y:S01]  /*0620*/  LDC.64 R4, c[0x0][0x380] ;  /* 0x0000e000ff047b82 */ /* 0x000ee20000000a00 */
[----:B------:R-:W-:Y:S01]  /*0630*/  MOV R15, UR20 ;  /* 0x00000014000f7c02 */ /* 0x000fe20008000f00 */
[----:B-1----:R-:W-:Y:S01]  /*0640*/  IMAD.WIDE R6, R9, 0x4, R6 ;  /* 0x0000000409067825 */ /* 0x002fe200078e0206 */
[----:B------:R-:W-:-:S05]  /*0650*/  MOV R9, UR20 ;  /* 0x0000001400097c02 */ /* 0x000fca0008000f00 */
[----:B------:R-:W-:Y:S02]  /*0660*/  IMAD.WIDE R8, R9, 0x4, R6 ;  /* 0x0000000409087825 */ /* 0x000fe400078e0206 */
[----:B0-----:R-:W4:Y:S02]  /*0670*/  LDG.E R6, desc[UR18][R6.64] ;  /* 0x0000001206067981 */ /* 0x001f24000c1e1900 */
[----:B---3--:R-:W-:Y:S01]  /*0680*/  IMAD.WIDE.U32 R4, R3, 0x4, R4 ;  /* 0x0000000403047825 */ /* 0x008fe200078e0004 */
[----:B------:R-:W-:Y:S01]  /*0690*/  IADD3.X R3, PT, PT, RZ, RZ, RZ, P0, !PT ;  /* 0x000000ffff037210 */ /* 0x000fe200007fe4ff */
[----:B------:R-:W3:Y:S01]  /*06a0*/  LDG.E R17, desc[UR18][R8.64] ;  /* 0x0000001208117981 */ /* 0x000ee2000c1e1900 */
[----:B--2---:R-:W-:-:S03]  /*06b0*/  LEA R2, P0, R10, UR6, 0x2 ;  /* 0x000000060a027c11 */ /* 0x004fc6000f8010ff */
[----:B------:R-:W4:Y:S01]  /*06c0*/  LDG.E R5, desc[UR18][R4.64] ;  /* 0x0000001204057981 */ /* 0x000f22000c1e1900 */
[----:B------:R-:W-:Y:S01]  /*06d0*/  LEA.HI.X R3, R10, UR7, R3, 0x2, P0 ;  /* 0x000000070a037c11 */ /* 0x000fe200080f1403 */
[----:B------:R-:W-:-:S04]  /*06e0*/  IMAD.WIDE R10, R11, 0x4, R8 ;  /* 0x000000040b0a7825 */ /* 0x000fc800078e0208 */
[----:B------:R-:W3:Y:S01]  /*06f0*/  LDG.E R16, desc[UR18][R2.64+0x4] ;  /* 0x0000041202107981 */ /* 0x000ee2000c1e1900 */
[----:B------:R-:W-:-:S03]  /*0700*/  IMAD.WIDE R14, R15, 0x4, R10 ;  /* 0x000000040f0e7825 */ /* 0x000fc600078e020a */
[----:B------:R-:W2:Y:S04]  /*0710*/  LDG.E R19, desc[UR18][R10.64] ;  /* 0x000000120a137981 */ /* 0x000ea8000c1e1900 */
[----:B------:R-:W2:Y:S04]  /*0720*/  LDG.E R18, desc[UR18][R2.64+0x8] ;  /* 0x0000081202127981 */ /* 0x000ea8000c1e1900 */
[----:B------:R-:W5:Y:S04]  /*0730*/  LDG.E R20, desc[UR18][R2.64+0xc] ;  /* 0x00000c1202147981 */ /* 0x000f68000c1e1900 */
[----:B------:R-:W5:Y:S01]  /*0740*/  LDG.E R14, desc[UR18][R14.64] ;  /* 0x000000120e0e7981 */ /* 0x000f62000c1e1900 */
[----:B------:R-:W-:Y:S01]  /*0750*/  UIADD3 UR4, UPT, UPT, UR4, 0x4, URZ ;  /* 0x0000000404047890 */ /* 0x000fe2000fffe0ff */
[----:B----4-:R-:W-:-:S04]  /*0760*/  FFMA R5, R5, R6, R12 ;  /* 0x0000000605057223 */ /* 0x010fc8000000000c */
[----:B---3--:R-:W-:-:S04]  /*0770*/  FFMA R5, R16, R17, R5 ;  /* 0x0000001110057223 */ /* 0x008fc80000000005 */
[----:B--2---:R-:W-:-:S04]  /*0780*/  FFMA R5, R18, R19, R5 ;  /* 0x0000001312057223 */ /* 0x004fc80000000005 */
[----:B-----5:R-:W-:-:S07]  /*0790*/  FFMA R12, R20, R14, R5 ;  /* 0x0000000e140c7223 */ /* 0x020fce0000000005 */
.L_x_3:
[----:B------:R-:W-:Y:S05]  /*07a0*/  BRA.U !UP1, `(.L_x_2) ;  /* 0x0000000109a87547 */ /* 0x000fea000b800000 */
[----:B------:R-:W-:Y:S01]  /*07b0*/  UISETP.NE.AND UP0, UPT, UR5, 0x1, UPT ;  /* 0x000000010500788c */ /* 0x000fe2000bf05270 */
[----:B------:R-:W-:Y:S01]  /*07c0*/  MOV R7, UR4 ;  /* 0x0000000400077c02 */ /* 0x000fe20008000f00 */
[----:B------:R-:W-:Y:S02]  /*07d0*/  ULOP3.LUT UR5, UR20, 0x1, URZ, 0xc0, !UPT ;  /* 0x0000000114057892 */ /* 0x000fe4000f8ec0ff */
[----:B------:R-:W-:Y:S02]  /*07e0*/  MOV R15, UR20 ;  /* 0x00000014000f7c02 */ /* 0x000fe40008000f00 */
[----:B------:R-:W-:Y:S01]  /*07f0*/  UISETP.NE.U32.AND UP1, UPT, UR5, 0x1, UPT ;  /* 0x000000010500788c */ /* 0x000fe2000bf25070 */
[----:B------:R-:W-:-:S04]  /*0800*/  PLOP3.LUT P1, PT, PT, PT, UP0, 0x80, 0x8 ;  /* 0x000000000008781c */ /* 0x000fc80003f2f008 */
[----:B------:R-:W1:Y:S01]  /*0810*/  @UP0 LDCU.128 UR8, c[0x0][0x380] ;  /* 0x00007000ff0807ac */ /* 0x000e620008000c00 */
[----:B------:R-:W-:Y:S01]  /*0820*/  PLOP3.LUT P0, PT, PT, PT, UP1, 0x80, 0x8 ;  /* 0x000000000008781c */ /* 0x000fe20003f0f018 */
[----:B------:R-:W2:Y:S04]  /*0830*/  @UP0 LDCU.64 UR6, c[0x0][0x380] ;  /* 0x00007000ff0607ac */ /* 0x000ea80008000a00 */
[----:B------:R-:W3:Y:S03]  /*0840*/  @!UP1 LDCU.128 UR12, c[0x0][0x380] ;  /* 0x00007000ff0c97ac */ /* 0x000ee60008000c00 */
[C---:B------:R-:W-:Y:S02]  /*0850*/  @P1 IADD3 R3, PT, PT, R13.reuse, UR4, RZ ;  /* 0x000000040d031c10 */ /* 0x040fe4000fffe0ff */
[----:B------:R-:W-:Y:S01]  /*0860*/  @P1 IADD3 R6, P2, PT, R13, UR4, RZ ;  /* 0x000000040d061c10 */ /* 0x000fe2000ff5e0ff */
[----:B------:R-:W-:Y:S01]  /*0870*/  @UP0 UIADD3 UR4, UPT, UPT, UR4, 0x2, URZ ;  /* 0x0000000204040890 */ /* 0x000fe2000fffe0ff */
[----:B-1----:R-:W-:Y:S01]  /*0880*/  MOV R11, UR9 ;  /* 0x00000009000b7c02 */ /* 0x002fe20008000f00 */
[----:B------:R-:W-:Y:S01]  /*0890*/  IMAD.U32 R10, RZ, RZ, UR8 ;  /* 0x00000008ff0a7e24 */ /* 0x000fe2000f8e00ff */
[----:B------:R-:W-:-:S02]  /*08a0*/  MOV R4, UR10 ;  /* 0x0000000a00047c02 */ /* 0x000fc40008000f00 */
[----:B------:R-:W-:Y:S01]  /*08b0*/  MOV R5, UR11 ;  /* 0x0000000b00057c02 */ /* 0x000fe20008000f00 */
[----:B------:R-:W-:-:S04]  /*08c0*/  @P1 IMAD.WIDE.U32 R10, R3, 0x4, R10 ;  /* 0x00000004030a1825 */ /* 0x000fc800078e000a */
[----:B------:R-:W-:Y:S01]  /*08d0*/  @P1 IMAD R3, R7, UR20, R0 ;  /* 0x0000001407031c24 */ /* 0x000fe2000f8e0200 */
[----:B------:R-:W-:Y:S01]  /*08e0*/  @P1 IADD3.X R7, PT, PT, RZ, RZ, RZ, P2, !PT ;  /* 0x000000ffff071210 */ /* 0x000fe200017fe4ff */
[----:B------:R-:W-:Y:S01]  /*08f0*/  IMAD.U32 R19, RZ, RZ, UR4 ;  /* 0x00000004ff137e24 */ /* 0x000fe2000f8e00ff */
[C---:B--2---:R-:W-:Y:S01]  /*0900*/  @P1 LEA R2, P2, R6.reuse, UR6, 0x2 ;  /* 0x0000000606021c11 */ /* 0x044fe2000f8410ff */
[----:B------:R-:W-:Y:S01]  /*0910*/  @P1 IMAD.WIDE R4, R3, 0x4, R4 ;  /* 0x0000000403041825 */ /* 0x000fe200078e0204 */
[----:B------:R-:W-:Y:S01]  /*0920*/  @!P0 IADD3 R17, PT, PT, R13, UR4, RZ ;  /* 0x000000040d118c10 */ /* 0x000fe2000fffe0ff */
[----:B0-----:R-:W2:Y:S01]  /*0930*/  @P1 LDG.E R11, desc[UR18][R10.64] ;  /* 0x000000120a0b1981 */ /* 0x001ea2000c1e1900 */
[----:B------:R-:W-:Y:S01]  /*0940*/  @P1 LEA.HI.X R3, R6, UR7, R7, 0x2, P2 ;  /* 0x0000000706031c11 */ /* 0x000fe200090f1407 */
[----:B------:R-:W-:Y:S01]  /*0950*/  @!P0 IMAD R19, R19, UR20, R0 ;  /* 0x0000001413138c24 */ /* 0x000fe2000f8e0200 */
[----:B---3--:R-:W-:Y:S01]  /*0960*/  MOV R6, UR12 ;  /* 0x0000000c00067c02 */ /* 0x008fe20008000f00 */
[----:B------:R-:W-:Y:S01]  /*0970*/  @P1 IMAD.WIDE R14, R15, 0x4, R4 ;  /* 0x000000040f0e1825 */ /* 0x000fe200078e0204 */
[----:B------:R-:W-:Y:S01]  /*0980*/  MOV R7, UR13 ;  /* 0x0000000d00077c02 */ /* 0x000fe20008000f00 */
[----:B------:R-:W2:Y:S01]  /*0990*/  @P1 LDG.E R4, desc[UR18][R4.64] ;  /* 0x0000001204041981 */ /* 0x000ea2000c1e1900 */
[----:B------:R-:W-:-:S02]  /*09a0*/  MOV R8, UR14 ;  /* 0x0000000e00087c02 */ /* 0x000fc40008000f00 */
[----:B------:R-:W-:Y:S01]  /*09b0*/  MOV R9, UR15 ;  /* 0x0000000f00097c02 */ /* 0x000fe20008000f00 */
[----:B------:R-:W-:Y:S01]  /*09c0*/  @!P0 IMAD.WIDE.U32 R6, R17, 0x4, R6 ;  /* 0x0000000411068825 */ /* 0x000fe200078e0006 */
[----:B------:R-:W3:Y:S03]  /*09d0*/  @P1 LDG.E R14, desc[UR18][R14.64] ;  /* 0x000000120e0e1981 */ /* 0x000ee6000c1e1900 */
[----:B------:R-:W-:Y:S01]  /*09e0*/  @!P0 IMAD.WIDE R8, R19, 0x4, R8 ;  /* 0x0000000413088825 */ /* 0x000fe200078e0208 */
[----:B------:R-:W3:Y:S04]  /*09f0*/  @P1 LDG.E R2, desc[UR18][R2.64+0x4] ;  /* 0x0000041202021981 */ /* 0x000ee8000c1e1900 */
[----:B------:R-:W4:Y:S04]  /*0a00*/  @!P0 LDG.E R7, desc[UR18][R6.64] ;  /* 0x0000001206078981 */ /* 0x000f28000c1e1900 */
[----:B------:R-:W4:Y:S01]  /*0a10*/  @!P0 LDG.E R8, desc[UR18][R8.64] ;  /* 0x0000001208088981 */ /* 0x000f22000c1e1900 */
[----:B--2---:R-:W-:-:S04]  /*0a20*/  @P1 FFMA R11, R11, R4, R12 ;  /* 0x000000040b0b1223 */ /* 0x004fc8000000000c */
[----:B---3--:R-:W-:-:S04]  /*0a30*/  @P1 FFMA R12, R2, R14, R11 ;  /* 0x0000000e020c1223 */ /* 0x008fc8000000000b */
[----:B----4-:R-:W-:-:S07]  /*0a40*/  @!P0 FFMA R12, R7, R8, R12 ;  /* 0x00000008070c8223 */ /* 0x010fce000000000c */
.L_x_2:
[----:B------:R-:W1:Y:S01]  /*0a50*/  LDC.64 R2, c[0x0][0x390] ;  /* 0x0000e400ff027b82 */ /* 0x000e620000000a00 */
[----:B------:R-:W-:-:S05]  /*0a60*/  IADD3 R13, PT, PT, R0, R13, RZ ;  /* 0x0000000d000d7210 */ /* 0x000fca0007ffe0ff */
[----:B-1----:R-:W-:-:S05]  /*0a70*/  IMAD.WIDE R2, R13, 0x4, R2 ;  /* 0x000000040d027825 */ /* 0x002fca00078e0202 */
[----:B0-----:R-:W-:Y:S01]  /*0a80*/  STG.E desc[UR18][R2.64], R12 ;  /* 0x0000000c02007986 */ /* 0x001fe2000c101912 */
[----:B------:R-:W-:Y:S05]  /*0a90*/  EXIT ;  /* 0x000000000000794d */ /* 0x000fea0003800000 */
.L_x_4:
[----:B------:R-:W-:-:S00]  /*0aa0*/  BRA `(.L_x_4) ;  /* 0xfffffffc00fc7947 */ /* 0x000fc0000383ffff */
[----:B------:R-:W-:-:S00]  /*0ab0*/  NOP ;  /* 0x0000000000007918 */ /* 0x000fc00000000000 */
        /* <DEDUP_REMOVED lines=12> */
.L_x_5:


//--------------------- .nv.shared.reserved.0     --------------------------
	.section	.nv.shared.reserved.0,"aw",@nobits
	.weak		__nv_reservedSMEM_offset_0_alias
	.size		__nv_reservedSMEM_offset_0_alias, 0, 64
	.other		__nv_reservedSMEM_offset_0_alias,@"STO_CUDA_RESERVED_SHARED STV_DEFAULT"
__nv_reservedSMEM_offset_0_alias:
	.zero		0
	.zero		64


//--------------------- .nv.constant0._Z7calcSumPfS_S_i --------------------------
	.section	.nv.constant0._Z7calcSumPfS_S_i,"a",@progbits
	.sectionflags	@""
	.align	4
.nv.constant0._Z7calcSumPfS_S_i:
	.zero		924


//--------------------- SYMBOLS --------------------------

	.type		.nv.reservedSmem.offset0,@object
	.size		.nv.reservedSmem.offset0,0x4
